	.headerflags	@"EF_CUDA_TEXMODE_UNIFIED EF_CUDA_64BIT_ADDRESS EF_CUDA_ACCELERATORS EF_CUDA_SM90 EF_CUDA_VIRTUAL_SM(EF_CUDA_SM90)"
	.elftype	@"ET_EXEC"


//--------------------- .nv.info                  --------------------------
	.section	.nv.info,"",@"SHT_CUDA_INFO"
	.align	4


	//----- nvinfo : EIATTR_REGCOUNT
	.align		4
        /*0000*/ 	.byte	0x04, 0x2f
        /*0002*/ 	.short	(.L_3 - .L_2)
	.align		4
.L_2:
        /*0004*/ 	.word	index@(triton_poi_fused__native_batch_norm_legit_no_training_add_relu_30)
        /*0008*/ 	.word	0x00000014


	//----- nvinfo : EIATTR_MIN_STACK_SIZE
	.align		4
.L_3:
        /*000c*/ 	.byte	0x04, 0x12
        /*000e*/ 	.short	(.L_5 - .L_4)
	.align		4
.L_4:
        /*0010*/ 	.word	index@(triton_poi_fused__native_batch_norm_legit_no_training_add_relu_30)
        /*0014*/ 	.word	0x00000000


	//----- nvinfo : EIATTR_FRAME_SIZE
	.align		4
.L_5:
        /*0018*/ 	.byte	0x04, 0x11
        /*001a*/ 	.short	(.L_7 - .L_6)
	.align		4
.L_6:
        /*001c*/ 	.word	index@(triton_poi_fused__native_batch_norm_legit_no_training_add_relu_30)
        /*0020*/ 	.word	0x00000000


	//----- nvinfo : EIATTR_MIN_STACK_SIZE
	.align		4
.L_7:
        /*0024*/ 	.byte	0x04, 0x12
        /*0026*/ 	.short	(.L_9 - .L_8)
	.align		4
.L_8:
        /*0028*/ 	.word	index@(triton_poi_fused__native_batch_norm_legit_no_training_add_relu_30)
        /*002c*/ 	.word	0x00000000
.L_9:


//--------------------- .nv.info.triton_poi_fused__native_batch_norm_legit_no_training_add_relu_30 --------------------------
	.section	.nv.info.triton_poi_fused__native_batch_norm_legit_no_training_add_relu_30,"",@"SHT_CUDA_INFO"
	.sectionflags	@""
	.align	4


	//----- nvinfo : EIATTR_CUDA_API_VERSION
	.align		4
        /*0000*/ 	.byte	0x04, 0x37
        /*0002*/ 	.short	(.L_11 - .L_10)
.L_10:
        /*0004*/ 	.word	0x0000007c


	//----- nvinfo : EIATTR_KPARAM_INFO
	.align		4
.L_11:
        /*0008*/ 	.byte	0x04, 0x17
        /*000a*/ 	.short	(.L_13 - .L_12)
.L_12:
        /*000c*/ 	.word	0x00000000
        /*0010*/ 	.short	0x0007
        /*0012*/ 	.short	0x0038
        /*0014*/ 	.byte	0x00, 0xf0, 0x11, 0x00


	//----- nvinfo : EIATTR_KPARAM_INFO
	.align		4
.L_13:
        /*0018*/ 	.byte	0x04, 0x17
        /*001a*/ 	.short	(.L_15 - .L_14)
.L_14:
        /*001c*/ 	.word	0x00000000
        /*0020*/ 	.short	0x0006
        /*0022*/ 	.short	0x0030
        /*0024*/ 	.byte	0x00, 0xf4, 0x21, 0x00


	//----- nvinfo : EIATTR_KPARAM_INFO
	.align		4
.L_15:
        /*0028*/ 	.byte	0x04, 0x17
        /*002a*/ 	.short	(.L_17 - .L_16)
.L_16:
        /*002c*/ 	.word	0x00000000
        /*0030*/ 	.short	0x0005
        /*0032*/ 	.short	0x0028
        /*0034*/ 	.byte	0x00, 0xf4, 0x21, 0x00


	//----- nvinfo : EIATTR_KPARAM_INFO
	.align		4
.L_17:
        /*0038*/ 	.byte	0x04, 0x17
        /*003a*/ 	.short	(.L_19 - .L_18)
.L_18:
        /*003c*/ 	.word	0x00000000
        /*0040*/ 	.short	0x0004
        /*0042*/ 	.short	0x0020
        /*0044*/ 	.byte	0x00, 0xf4, 0x21, 0x00


	//----- nvinfo : EIATTR_KPARAM_INFO
	.align		4
.L_19:
        /*0048*/ 	.byte	0x04, 0x17
        /*004a*/ 	.short	(.L_21 - .L_20)
.L_20:
        /*004c*/ 	.word	0x00000000
        /*0050*/ 	.short	0x0003
        /*0052*/ 	.short	0x0018
        /*0054*/ 	.byte	0x00, 0xf4, 0x21, 0x00


	//----- nvinfo : EIATTR_KPARAM_INFO
	.align		4
.L_21:
        /*0058*/ 	.byte	0x04, 0x17
        /*005a*/ 	.short	(.L_23 - .L_22)
.L_22:
        /*005c*/ 	.word	0x00000000
        /*0060*/ 	.short	0x0002
        /*0062*/ 	.short	0x0010
        /*0064*/ 	.byte	0x00, 0xf4, 0x21, 0x00


	//----- nvinfo : EIATTR_KPARAM_INFO
	.align		4
.L_23:
        /*0068*/ 	.byte	0x04, 0x17
        /*006a*/ 	.short	(.L_25 - .L_24)
.L_24:
        /*006c*/ 	.word	0x00000000
        /*0070*/ 	.short	0x0001
        /*0072*/ 	.short	0x0008
        /*0074*/ 	.byte	0x00, 0xf4, 0x21, 0x00


	//----- nvinfo : EIATTR_KPARAM_INFO
	.align		4
.L_25:
        /*0078*/ 	.byte	0x04, 0x17
        /*007a*/ 	.short	(.L_27 - .L_26)
.L_26:
        /*007c*/ 	.word	0x00000000
        /*0080*/ 	.short	0x0000
        /*0082*/ 	.short	0x0000
        /*0084*/ 	.byte	0x00, 0xf4, 0x21, 0x00


	//----- nvinfo : EIATTR_SPARSE_MMA_MASK
	.align		4
.L_27:
        /*0088*/ 	.byte	0x03, 0x50
        /*008a*/ 	.short	0x0000


	//----- nvinfo : EIATTR_MAXREG_COUNT
	.align		4
        /*008c*/ 	.byte	0x03, 0x1b
        /*008e*/ 	.short	0x00ff


	//----- nvinfo : EIATTR_EXIT_INSTR_OFFSETS
	.align		4
        /*0090*/ 	.byte	0x04, 0x1c
        /*0092*/ 	.short	(.L_29 - .L_28)


	//   ....[0]....
.L_28:
        /*0094*/ 	.word	0x000003f0


	//----- nvinfo : EIATTR_REQNTID
	.align		4
.L_29:
        /*0098*/ 	.byte	0x04, 0x10
        /*009a*/ 	.short	(.L_31 - .L_30)
.L_30:
        /*009c*/ 	.word	0x00000080
        /*00a0*/ 	.word	0x00000001
        /*00a4*/ 	.word	0x00000001


	//----- nvinfo : EIATTR_CBANK_PARAM_SIZE
	.align		4
.L_31:
        /*00a8*/ 	.byte	0x03, 0x19
        /*00aa*/ 	.short	0x003c


	//----- nvinfo : EIATTR_PARAM_CBANK
	.align		4
        /*00ac*/ 	.byte	0x04, 0x0a
        /*00ae*/ 	.short	(.L_33 - .L_32)
	.align		4
.L_32:
        /*00b0*/ 	.word	index@(.nv.constant0.triton_poi_fused__native_batch_norm_legit_no_training_add_relu_30)
        /*00b4*/ 	.short	0x0210
        /*00b6*/ 	.short	0x003c


	//----- nvinfo : EIATTR_SW_WAR
	.align		4
.L_33:
        /*00b8*/ 	.byte	0x04, 0x36
        /*00ba*/ 	.short	(.L_35 - .L_34)
.L_34:
        /*00bc*/ 	.word	0x00000008
.L_35:


//--------------------- .nv.callgraph             --------------------------
	.section	.nv.callgraph,"",@"SHT_CUDA_CALLGRAPH"
	.align	4
	.sectionentsize	8
	.align		4
        /*0000*/ 	.word	0x00000000
	.align		4
        /*0004*/ 	.word	0xffffffff
	.align		4
        /*0008*/ 	.word	0x00000000
	.align		4
        /*000c*/ 	.word	0xfffffffe
	.align		4
        /*0010*/ 	.word	0x00000000
	.align		4
        /*0014*/ 	.word	0xfffffffd
	.align		4
        /*0018*/ 	.word	0x00000000
	.align		4
        /*001c*/ 	.word	0xfffffffc


//--------------------- .nv.constant4             --------------------------
	.section	.nv.constant4,"a",@progbits
	.align	8
	.align		8
.nv.constant4:
        /*0000*/ 	.dword	_$_str
	.align		8
        /*0008*/ 	.dword	_$_str_$_2


//--------------------- .text.triton_poi_fused__native_batch_norm_legit_no_training_add_relu_30 --------------------------
	.section	.text.triton_poi_fused__native_batch_norm_legit_no_training_add_relu_30,"ax",@progbits
	.align	128
        .global         triton_poi_fused__native_batch_norm_legit_no_training_add_relu_30
        .type           triton_poi_fused__native_batch_norm_legit_no_training_add_relu_30,@function
        .size           triton_poi_fused__native_batch_norm_legit_no_training_add_relu_30,(.L_x_1 - triton_poi_fused__native_batch_norm_legit_no_training_add_relu_30)
        .other          triton_poi_fused__native_batch_norm_legit_no_training_add_relu_30,@"STO_CUDA_ENTRY STV_DEFAULT"
triton_poi_fused__native_batch_norm_legit_no_training_add_relu_30:
.text.triton_poi_fused__native_batch_norm_legit_no_training_add_relu_30:
[----:B------:R-:W-:Y:S01]  /*0000*/  LDC R1, c[0x0][0x28] ;  /* 0x00000a00ff017b82 */ /* 0x000fe20000000800 */
[----:B------:R-:W1:Y:S07]  /*0010*/  S2R R0, SR_TID.X ;  /* 0x0000000000007919 */ /* 0x000e6e0000002100 */
[----:B------:R-:W2:Y:S01]  /*0020*/  LDC.64 R10, c[0x0][0x228] ;  /* 0x00008a00ff0a7b82 */ /* 0x000ea20000000a00 */
[----:B------:R-:W-:Y:S01]  /*0030*/  ULDC.64 UR4, c[0x0][0x208] ;  /* 0x0000820000047ab9 */ /* 0x000fe20000000a00 */
[----:B------:R-:W3:Y:S06]  /*0040*/  S2R R5, SR_CTAID.X ;  /* 0x0000000000057919 */ /* 0x000eec0000002500 */
[----:B------:R-:W4:Y:S08]  /*0050*/  LDC.64 R6, c[0x0][0x218] ;  /* 0x00008600ff067b82 */ /* 0x000f300000000a00 */
[----:B------:R-:W5:Y:S08]  /*0060*/  LDC.64 R8, c[0x0][0x220] ;  /* 0x00008800ff087b82 */ /* 0x000f700000000a00 */
[----:B------:R-:W4:Y:S01]  /*0070*/  LDC.64 R12, c[0x0][0x230] ;  /* 0x00008c00ff0c7b82 */ /* 0x000f220000000a00 */
[----:B-1----:R-:W-:-:S07]  /*0080*/  SHF.L.U32 R0, R0, 0x1, RZ ;  /* 0x0000000100007819 */ /* 0x002fce00000006ff */
[----:B------:R-:W1:Y:S01]  /*0090*/  LDC.64 R14, c[0x0][0x238] ;  /* 0x00008e00ff0e7b82 */ /* 0x000e620000000a00 */
[----:B---3--:R-:W-:Y:S02]  /*00a0*/  SHF.R.S32.HI R3, RZ, 0x17, R5 ;  /* 0x00000017ff037819 */ /* 0x008fe40000011405 */
[----:B------:R-:W-:Y:S02]  /*00b0*/  LOP3.LUT R0, R0, 0xfe, RZ, 0xc0, !PT ;  /* 0x000000fe00007812 */ /* 0x000fe400078ec0ff */
[----:B------:R-:W-:Y:S02]  /*00c0*/  SGXT R3, R3, 0x1 ;  /* 0x000000010303781a */ /* 0x000fe40000000200 */
[----:B------:R-:W-:-:S04]  /*00d0*/  LEA R0, R5, R0, 0x8 ;  /* 0x0000000005007211 */ /* 0x000fc800078e40ff */
[----:B------:R-:W-:-:S04]  /*00e0*/  LEA.HI R3, R3, R0, RZ, 0x2 ;  /* 0x0000000003037211 */ /* 0x000fc800078f10ff */
[--C-:B------:R-:W-:Y:S02]  /*00f0*/  SHF.R.S32.HI R2, RZ, 0x2, R3.reuse ;  /* 0x00000002ff027819 */ /* 0x100fe40000011403 */
[----:B------:R-:W-:-:S04]  /*0100*/  SHF.R.S32.HI R3, RZ, 0x1f, R3 ;  /* 0x0000001fff037819 */ /* 0x000fc80000011403 */
[----:B------:R-:W-:-:S04]  /*0110*/  LEA.HI R3, R3, R2, RZ, 0xb ;  /* 0x0000000203037211 */ /* 0x000fc800078f58ff */
[----:B------:R-:W-:-:S04]  /*0120*/  LOP3.LUT R3, R3, 0xfffff800, RZ, 0xc0, !PT ;  /* 0xfffff80003037812 */ /* 0x000fc800078ec0ff */
[----:B------:R-:W-:Y:S02]  /*0130*/  IADD3 R17, R2, -R3, RZ ;  /* 0x8000000302117210 */ /* 0x000fe40007ffe0ff */
[----:B------:R-:W3:Y:S03]  /*0140*/  LDC.64 R2, c[0x0][0x210] ;  /* 0x00008400ff027b82 */ /* 0x000ee60000000a00 */
[----:B--2---:R-:W-:-:S05]  /*0150*/  IMAD.WIDE R10, R17, 0x4, R10 ;  /* 0x00000004110a7825 */ /* 0x004fca00078e020a */
[----:B------:R1:W2:Y:S01]  /*0160*/  LDG.E.EL R4, desc[UR4][R10.64] ;  /* 0x000000040a047981 */ /* 0x0002a2000c2e1900 */
[----:B----4-:R-:W-:-:S04]  /*0170*/  IMAD.WIDE R6, R0, 0x4, R6 ;  /* 0x0000000400067825 */ /* 0x010fc800078e0206 */
[C---:B-----5:R-:W-:Y:S02]  /*0180*/  IMAD.WIDE R8, R17.reuse, 0x4, R8 ;  /* 0x0000000411087825 */ /* 0x060fe400078e0208 */
[----:B------:R-:W4:Y:S02]  /*0190*/  LDG.E.64 R6, desc[UR4][R6.64] ;  /* 0x0000000406067981 */ /* 0x000f24000c1e1b00 */
[C---:B0-----:R-:W-:Y:S02]  /*01a0*/  IMAD.WIDE R12, R17.reuse, 0x4, R12 ;  /* 0x00000004110c7825 */ /* 0x041fe400078e020c */
[----:B------:R0:W4:Y:S02]  /*01b0*/  LDG.E.EL R5, desc[UR4][R8.64] ;  /* 0x0000000408057981 */ /* 0x000124000c2e1900 */
[----:B-1----:R-:W-:Y:S02]  /*01c0*/  IMAD.WIDE R10, R17, 0x4, R14 ;  /* 0x00000004110a7825 */ /* 0x002fe400078e020e */
[----:B------:R-:W5:Y:S04]  /*01d0*/  LDG.E.EL R12, desc[UR4][R12.64] ;  /* 0x000000040c0c7981 */ /* 0x000f68000c2e1900 */
[----:B------:R-:W5:Y:S01]  /*01e0*/  LDG.E.EL R11, desc[UR4][R10.64] ;  /* 0x000000040a0b7981 */ /* 0x000f62000c2e1900 */
[----:B---3--:R-:W-:-:S06]  /*01f0*/  IMAD.WIDE R2, R0, 0x4, R2 ;  /* 0x0000000400027825 */ /* 0x008fcc00078e0202 */
[----:B------:R-:W3:Y:S01]  /*0200*/  LDG.E.64 R2, desc[UR4][R2.64] ;  /* 0x0000000402027981 */ /* 0x000ee2000c1e1b00 */
[----:B0-----:R-:W-:Y:S01]  /*0210*/  HFMA2.MMA R9, -RZ, RZ, 1.625, 0 ;  /* 0x3e800000ff097435 */ /* 0x001fe200000001ff */
[----:B--2---:R-:W-:-:S04]  /*0220*/  FADD R4, R4, 9.9999997473787516356e-06 ;  /* 0x3727c5ac04047421 */ /* 0x004fc80000000000 */
[----:B------:R-:W0:Y:S02]  /*0230*/  MUFU.SQRT R14, R4 ;  /* 0x00000004000e7308 */ /* 0x000e240000002000 */
[C---:B0-----:R-:W-:Y:S02]  /*0240*/  FSETP.GT.AND P0, PT, R14.reuse, 8.50705917302346158658e+37, PT ;  /* 0x7e8000000e00780b */ /* 0x041fe40003f04000 */
[----:B------:R-:W-:-:S11]  /*0250*/  FSETP.GEU.AND P1, PT, R14, 1.175494350822287508e-38, PT ;  /* 0x008000000e00780b */ /* 0x000fd60003f2e000 */
[----:B------:R-:W-:-:S04]  /*0260*/  @P0 FMUL R14, R14, 0.25 ;  /* 0x3e8000000e0e0820 */ /* 0x000fc80000400000 */
[----:B------:R-:W-:-:S06]  /*0270*/  @!P1 FMUL R14, R14, 16777216 ;  /* 0x4b8000000e0e9820 */ /* 0x000fcc0000400000 */
[----:B------:R-:W0:Y:S01]  /*0280*/  MUFU.RCP R14, R14 ;  /* 0x0000000e000e7308 */ /* 0x000e220000001000 */
[----:B------:R-:W-:Y:S01]  /*0290*/  FSEL R9, R9, 1, P0 ;  /* 0x3f80000009097808 */ /* 0x000fe20000000000 */
[----:B----4-:R-:W-:-:S04]  /*02a0*/  FADD R7, R7, -R5 ;  /* 0x8000000507077221 */ /* 0x010fc80000000000 */
[----:B------:R-:W-:Y:S01]  /*02b0*/  @!P1 FMUL R9, R9, 16777216 ;  /* 0x4b80000009099820 */ /* 0x000fe20000400000 */
[----:B------:R-:W-:Y:S02]  /*02c0*/  FADD R6, R6, -R5 ;  /* 0x8000000506067221 */ /* 0x000fe40000000000 */
[----:B------:R-:W1:Y:S01]  /*02d0*/  LDC.64 R4, c[0x0][0x240] ;  /* 0x00009000ff047b82 */ /* 0x000e620000000a00 */
[----:B0-----:R-:W-:-:S04]  /*02e0*/  FMUL R9, R14, R9 ;  /* 0x000000090e097220 */ /* 0x001fc80000400000 */
[-C--:B------:R-:W-:Y:S01]  /*02f0*/  FMUL R7, R7, R9.reuse ;  /* 0x0000000907077220 */ /* 0x080fe20000400000 */
[----:B------:R-:W-:-:S03]  /*0300*/  FMUL R6, R6, R9 ;  /* 0x0000000906067220 */ /* 0x000fc60000400000 */
[C-C-:B-----5:R-:W-:Y:S01]  /*0310*/  FFMA R7, R12.reuse, R7, R11.reuse ;  /* 0x000000070c077223 */ /* 0x160fe2000000000b */
[----:B------:R-:W-:-:S04]  /*0320*/  FFMA R6, R12, R6, R11 ;  /* 0x000000060c067223 */ /* 0x000fc8000000000b */
[C---:B------:R-:W-:Y:S02]  /*0330*/  FSETP.GEU.AND P1, PT, R7.reuse, RZ, PT ;  /* 0x000000ff0700720b */ /* 0x040fe40003f2e000 */
[C---:B------:R-:W-:Y:S02]  /*0340*/  FSETP.GEU.AND P0, PT, R6.reuse, RZ, PT ;  /* 0x000000ff0600720b */ /* 0x040fe40003f0e000 */
[----:B------:R-:W-:Y:S02]  /*0350*/  FSEL R8, R7, RZ, P1 ;  /* 0x000000ff07087208 */ /* 0x000fe40000800000 */
[----:B------:R-:W-:Y:S02]  /*0360*/  FSEL R7, R6, RZ, P0 ;  /* 0x000000ff06077208 */ /* 0x000fe40000000000 */
[----:B---3--:R-:W-:Y:S01]  /*0370*/  FSETP.GEU.AND P1, PT, R8, -R3, PT ;  /* 0x800000030800720b */ /* 0x008fe20003f2e000 */
[----:B------:R-:W-:Y:S01]  /*0380*/  FADD R8, R3, R8 ;  /* 0x0000000803087221 */ /* 0x000fe20000000000 */
[----:B------:R-:W-:Y:S01]  /*0390*/  FSETP.GEU.AND P0, PT, R7, -R2, PT ;  /* 0x800000020700720b */ /* 0x000fe20003f0e000 */
[----:B------:R-:W-:Y:S01]  /*03a0*/  FADD R3, R2, R7 ;  /* 0x0000000702037221 */ /* 0x000fe20000000000 */
[----:B-1----:R-:W-:-:S02]  /*03b0*/  IMAD.WIDE R4, R0, 0x4, R4 ;  /* 0x0000000400047825 */ /* 0x002fc400078e0204 */
[----:B------:R-:W-:Y:S02]  /*03c0*/  FSEL R7, R8, RZ, P1 ;  /* 0x000000ff08077208 */ /* 0x000fe40000800000 */
[----:B------:R-:W-:-:S05]  /*03d0*/  FSEL R6, R3, RZ, P0 ;  /* 0x000000ff03067208 */ /* 0x000fca0000000000 */
[----:B------:R-:W-:Y:S01]  /*03e0*/  STG.E.64 desc[UR4][R4.64], R6 ;  /* 0x0000000604007986 */ /* 0x000fe2000c101b04 */
[----:B------:R-:W-:Y:S05]  /*03f0*/  EXIT ;  /* 0x000000000000794d */ /* 0x000fea0003800000 */
.L_x_0:
[----:B------:R-:W-:-:S00]  /*0400*/  BRA `(.L_x_0) ;  /* 0xfffffffc00fc7947 */ /* 0x000fc0000383ffff */
[----:B------:R-:W-:-:S00]  /*0410*/  NOP ;  /* 0x0000000000007918 */ /* 0x000fc00000000000 */
        /* <DEDUP_REMOVED lines=14> */
.L_x_1:


//--------------------- .nv.global.init           --------------------------
	.section	.nv.global.init,"aw",@progbits
.nv.global.init:
	.type		_$_str,@object
	.size		_$_str,(_$_str_$_2 - _$_str)
_$_str:
        /*0000*/ 	.byte	0x5f, 0x5f, 0x43, 0x55, 0x44, 0x41, 0x5f, 0x46, 0x54, 0x5a, 0x00
	.type		_$_str_$_2,@object
	.size		_$_str_$_2,(.L_1 - _$_str_$_2)
_$_str_$_2:
        /*000b*/ 	.byte	0x5f, 0x5f, 0x43, 0x55, 0x44, 0x41, 0x5f, 0x50, 0x52, 0x45, 0x43, 0x5f, 0x53, 0x51, 0x52, 0x54
        /*001b*/ 	.byte	0x00
.L_1:


//--------------------- .nv.constant0.triton_poi_fused__native_batch_norm_legit_no_training_add_relu_30 --------------------------
	.section	.nv.constant0.triton_poi_fused__native_batch_norm_legit_no_training_add_relu_30,"a",@progbits
	.sectionflags	@""
	.align	4
.nv.constant0.triton_poi_fused__native_batch_norm_legit_no_training_add_relu_30:
	.zero		588
